//
// Generated by NVIDIA NVVM Compiler
//
// Compiler Build ID: CL-36424714
// Cuda compilation tools, release 13.0, V13.0.88
// Based on NVVM 20.0.0
//

.version 9.0
.target sm_100
.address_size 64

	// .globl	_Z5saxpyPfS_if

.visible .entry _Z5saxpyPfS_if(
	.param .u64 .ptr .align 1 _Z5saxpyPfS_if_param_0,
	.param .u64 .ptr .align 1 _Z5saxpyPfS_if_param_1,
	.param .u32 _Z5saxpyPfS_if_param_2,
	.param .f32 _Z5saxpyPfS_if_param_3
)
{
	.reg .pred 	%p<2>;
	.reg .b32 	%r<6>;
	.reg .b32 	%f<5>;
	.reg .b64 	%rd<8>;

	ld.param.u64 	%rd1, [_Z5saxpyPfS_if_param_0];
	ld.param.u64 	%rd2, [_Z5saxpyPfS_if_param_1];
	ld.param.u32 	%r2, [_Z5saxpyPfS_if_param_2];
	ld.param.f32 	%f1, [_Z5saxpyPfS_if_param_3];
	mov.u32 	%r3, %tid.x;
	mov.u32 	%r4, %ctaid.x;
	mov.u32 	%r5, %ntid.x;
	mad.lo.s32 	%r1, %r4, %r5, %r3;
	setp.ge.s32 	%p1, %r1, %r2;
	@%p1 bra 	$L__BB0_2;
	cvta.to.global.u64 	%rd3, %rd2;
	cvta.to.global.u64 	%rd4, %rd1;
	mul.wide.s32 	%rd5, %r1, 4;
	add.s64 	%rd6, %rd3, %rd5;
	ld.global.f32 	%f2, [%rd6];
	add.s64 	%rd7, %rd4, %rd5;
	ld.global.f32 	%f3, [%rd7];
	fma.rn.f32 	%f4, %f1, %f2, %f3;
	st.global.f32 	[%rd7], %f4;
$L__BB0_2:
	ret;

}


// ===== COMPILED SASS (sm_100) =====

	.target	sm_100

	.elftype	@"ET_EXEC"


//--------------------- .note.nv.tkinfo           --------------------------
	.section	.note.nv.tkinfo,"",@"SHT_NOTE"
	.sectionflags	@"SHF_NOTE_NV_TKINFO"
	.tkinfo
        /*0018*/ 	.word	0x00000002
        /*0030*/ 	.string	""
        /*0030*/ 	.string	"ptxas"
        /*0030*/ 	.string	"Cuda compilation tools, release 13.0, V13.0.88"
        /*0030*/ 	.string	"Build cuda_13.0.r13.0/compiler.36424714_0"
        /*0030*/ 	.string	"-arch sm_100 -m 64 "



//--------------------- .note.nv.cuinfo           --------------------------
	.section	.note.nv.cuinfo,"",@"SHT_NOTE"
	.sectionflags	@"SHF_NOTE_NV_CUINFO"
        /*0018*/ 	.short	0x0002
        /*001a*/ 	.short	0x0064
        /*001c*/ 	.short	0x0082
	.zero		2


//--------------------- .nv.info                  --------------------------
	.section	.nv.info,"",@"SHT_CUDA_INFO"
	.align	4


	//----- nvinfo : EIATTR_REGCOUNT
	.align		4
        /*0000*/ 	.byte	0x04, 0x2f
        /*0002*/ 	.short	(.L_1 - .L_0)
	.align		4
.L_0:
        /*0004*/ 	.word	index@(_Z5saxpyPfS_if)
        /*0008*/ 	.word	0x0000000a


	//----- nvinfo : EIATTR_FRAME_SIZE
	.align		4
.L_1:
        /*000c*/ 	.byte	0x04, 0x11
        /*000e*/ 	.short	(.L_3 - .L_2)
	.align		4
.L_2:
        /*0010*/ 	.word	index@(_Z5saxpyPfS_if)
        /*0014*/ 	.word	0x00000000


	//----- nvinfo : EIATTR_MIN_STACK_SIZE
	.align		4
.L_3:
        /*0018*/ 	.byte	0x04, 0x12
        /*001a*/ 	.short	(.L_5 - .L_4)
	.align		4
.L_4:
        /*001c*/ 	.word	index@(_Z5saxpyPfS_if)
        /*0020*/ 	.word	0x00000000
.L_5:


//--------------------- .nv.compat                --------------------------
	.section	.nv.compat,"",@"SHT_CUDA_COMPAT_INFO"
	.align	4
        /*0000*/ 	.byte	0x02, 0x09, 0x00, 0x00, 0x02, 0x02, 0x01, 0x00, 0x02, 0x05, 0x05, 0x00, 0x03, 0x07, 0x01, 0x01
        /*0010*/ 	.byte	0x02, 0x03, 0x00, 0x00, 0x02, 0x06, 0x01, 0x00, 0x04, 0x0b, 0x08, 0x00, 0x09, 0x00, 0x00, 0x00
        /*0020*/ 	.byte	0x00, 0x00, 0x00, 0x00


//--------------------- .nv.info._Z5saxpyPfS_if   --------------------------
	.section	.nv.info._Z5saxpyPfS_if,"",@"SHT_CUDA_INFO"
	.sectionflags	@""
	.align	4


	//----- nvinfo : EIATTR_CUDA_API_VERSION
	.align		4
        /*0000*/ 	.byte	0x04, 0x37
        /*0002*/ 	.short	(.L_7 - .L_6)
.L_6:
        /*0004*/ 	.word	0x00000082


	//----- nvinfo : EIATTR_KPARAM_INFO
	.align		4
.L_7:
        /*0008*/ 	.byte	0x04, 0x17
        /*000a*/ 	.short	(.L_9 - .L_8)
.L_8:
        /*000c*/ 	.word	0x00000000
        /*0010*/ 	.short	0x0003
        /*0012*/ 	.short	0x0014
        /*0014*/ 	.byte	0x00, 0xf0, 0x11, 0x00


	//----- nvinfo : EIATTR_KPARAM_INFO
	.align		4
.L_9:
        /*0018*/ 	.byte	0x04, 0x17
        /*001a*/ 	.short	(.L_11 - .L_10)
.L_10:
        /*001c*/ 	.word	0x00000000
        /*0020*/ 	.short	0x0002
        /*0022*/ 	.short	0x0010
        /*0024*/ 	.byte	0x00, 0xf0, 0x11, 0x00


	//----- nvinfo : EIATTR_KPARAM_INFO
	.align		4
.L_11:
        /*0028*/ 	.byte	0x04, 0x17
        /*002a*/ 	.short	(.L_13 - .L_12)
.L_12:
        /*002c*/ 	.word	0x00000000
        /*0030*/ 	.short	0x0001
        /*0032*/ 	.short	0x0008
        /*0034*/ 	.byte	0x00, 0xf5, 0x21, 0x00


	//----- nvinfo : EIATTR_KPARAM_INFO
	.align		4
.L_13:
        /*0038*/ 	.byte	0x04, 0x17
        /*003a*/ 	.short	(.L_15 - .L_14)
.L_14:
        /*003c*/ 	.word	0x00000000
        /*0040*/ 	.short	0x0000
        /*0042*/ 	.short	0x0000
        /*0044*/ 	.byte	0x00, 0xf5, 0x21, 0x00


	//----- nvinfo : EIATTR_SPARSE_MMA_MASK
	.align		4
.L_15:
        /*0048*/ 	.byte	0x03, 0x50
        /*004a*/ 	.short	0x0000


	//----- nvinfo : EIATTR_MAXREG_COUNT
	.align		4
        /*004c*/ 	.byte	0x03, 0x1b
        /*004e*/ 	.short	0x00ff


	//----- nvinfo : EIATTR_MERCURY_ISA_VERSION
	.align		4
        /*0050*/ 	.byte	0x03, 0x5f
        /*0052*/ 	.short	0x0101


	//----- nvinfo : EIATTR_VRC_CTA_INIT_COUNT
	.align		4
        /*0054*/ 	.byte	0x02, 0x4a
	.zero		1
	.zero		1


	//----- nvinfo : EIATTR_EXIT_INSTR_OFFSETS
	.align		4
        /*0058*/ 	.byte	0x04, 0x1c
        /*005a*/ 	.short	(.L_17 - .L_16)


	//   ....[0]....
.L_16:
        /*005c*/ 	.word	0x00000070


	//   ....[1]....
        /*0060*/ 	.word	0x00000120


	//----- nvinfo : EIATTR_CBANK_PARAM_SIZE
	.align		4
.L_17:
        /*0064*/ 	.byte	0x03, 0x19
        /*0066*/ 	.short	0x0018


	//----- nvinfo : EIATTR_PARAM_CBANK
	.align		4
        /*0068*/ 	.byte	0x04, 0x0a
        /*006a*/ 	.short	(.L_19 - .L_18)
	.align		4
.L_18:
        /*006c*/ 	.word	index@(.nv.constant0._Z5saxpyPfS_if)
        /*0070*/ 	.short	0x0380
        /*0072*/ 	.short	0x0018


	//----- nvinfo : EIATTR_SW_WAR
	.align		4
.L_19:
        /*0074*/ 	.byte	0x04, 0x36
        /*0076*/ 	.short	(.L_21 - .L_20)
.L_20:
        /*0078*/ 	.word	0x00000008
.L_21:


//--------------------- .nv.callgraph             --------------------------
	.section	.nv.callgraph,"",@"SHT_CUDA_CALLGRAPH"
	.align	4
	.sectionentsize	8
	.align		4
        /*0000*/ 	.word	0x00000000
	.align		4
        /*0004*/ 	.word	0xffffffff
	.align		4
        /*0008*/ 	.word	0x00000000
	.align		4
        /*000c*/ 	.word	0xfffffffe
	.align		4
        /*0010*/ 	.word	0x00000000
	.align		4
        /*0014*/ 	.word	0xfffffffd
	.align		4
        /*0018*/ 	.word	0x00000000
	.align		4
        /*001c*/ 	.word	0xfffffffc


//--------------------- .text._Z5saxpyPfS_if      --------------------------
	.section	.text._Z5saxpyPfS_if,"ax",@progbits
	.align	128
        .global         _Z5saxpyPfS_if
        .type           _Z5saxpyPfS_if,@function
        .size           _Z5saxpyPfS_if,(.L_x_1 - _Z5saxpyPfS_if)
        .other          _Z5saxpyPfS_if,@"STO_CUDA_ENTRY STV_DEFAULT"
_Z5saxpyPfS_if:
.text._Z5saxpyPfS_if:
[----:B------:R-:W-:Y:S01]  /*0000*/  LDC R1, c[0x0][0x37c] ;  /* 0x0000df00ff017b82 */ /* 0x000fe20000000800 */
[----:B------:R-:W0:Y:S07]  /*0010*/  S2R R7, SR_TID.X ;  /* 0x0000000000077919 */ /* 0x000e2e0000002100 */
[----:B------:R-:W0:Y:S01]  /*0020*/  S2UR UR4, SR_CTAID.X ;  /* 0x00000000000479c3 */ /* 0x000e220000002500 */
[----:B------:R-:W1:Y:S07]  /*0030*/  LDCU UR5, c[0x0][0x390] ;  /* 0x00007200ff0577ac */ /* 0x000e6e0008000800 */
[----:B------:R-:W0:Y:S02]  /*0040*/  LDC R0, c[0x0][0x360] ;  /* 0x0000d800ff007b82 */ /* 0x000e240000000800 */
[----:B0-----:R-:W-:-:S05]  /*0050*/  IMAD R7, R0, UR4, R7 ;  /* 0x0000000400077c24 */ /* 0x001fca000f8e0207 */
[----:B-1----:R-:W-:-:S13]  /*0060*/  ISETP.GE.AND P0, PT, R7, UR5, PT ;  /* 0x0000000507007c0c */ /* 0x002fda000bf06270 */
[----:B------:R-:W-:Y:S05]  /*0070*/  @P0 EXIT ;  /* 0x000000000000094d */ /* 0x000fea0003800000 */
[----:B------:R-:W0:Y:S01]  /*0080*/  LDC.64 R2, c[0x0][0x388] ;  /* 0x0000e200ff027b82 */ /* 0x000e220000000a00 */
[----:B------:R-:W1:Y:S01]  /*0090*/  LDCU.64 UR4, c[0x0][0x358] ;  /* 0x00006b00ff0477ac */ /* 0x000e620008000a00 */
[----:B------:R-:W2:Y:S06]  /*00a0*/  LDCU UR6, c[0x0][0x394] ;  /* 0x00007280ff0677ac */ /* 0x000eac0008000800 */
[----:B------:R-:W3:Y:S01]  /*00b0*/  LDC.64 R4, c[0x0][0x380] ;  /* 0x0000e000ff047b82 */ /* 0x000ee20000000a00 */
[----:B0-----:R-:W-:-:S06]  /*00c0*/  IMAD.WIDE R2, R7, 0x4, R2 ;  /* 0x0000000407027825 */ /* 0x001fcc00078e0202 */
[----:B-1----:R-:W2:Y:S01]  /*00d0*/  LDG.E R2, desc[UR4][R2.64] ;  /* 0x0000000402027981 */ /* 0x002ea2000c1e1900 */
[----:B---3--:R-:W-:-:S05]  /*00e0*/  IMAD.WIDE R4, R7, 0x4, R4 ;  /* 0x0000000407047825 */ /* 0x008fca00078e0204 */
[----:B------:R-:W2:Y:S02]  /*00f0*/  LDG.E R7, desc[UR4][R4.64] ;  /* 0x0000000404077981 */ /* 0x000ea4000c1e1900 */
[----:B--2---:R-:W-:-:S05]  /*0100*/  FFMA R7, R2, UR6, R7 ;  /* 0x0000000602077c23 */ /* 0x004fca0008000007 */
[----:B------:R-:W-:Y:S01]  /*0110*/  STG.E desc[UR4][R4.64], R7 ;  /* 0x0000000704007986 */ /* 0x000fe2000c101904 */
[----:B------:R-:W-:Y:S05]  /*0120*/  EXIT ;  /* 0x000000000000794d */ /* 0x000fea0003800000 */
.L_x_0:
[----:B------:R-:W-:-:S00]  /*0130*/  BRA `(.L_x_0) ;  /* 0xfffffffc00fc7947 */ /* 0x000fc0000383ffff */
[----:B------:R-:W-:-:S00]  /*0140*/  NOP ;  /* 0x0000000000007918 */ /* 0x000fc00000000000 */
        /* <DEDUP_REMOVED lines=11> */
.L_x_1:


//--------------------- .nv.shared.reserved.0     --------------------------
	.section	.nv.shared.reserved.0,"aw",@nobits
	.weak		__nv_reservedSMEM_offset_0_alias
	.size		__nv_reservedSMEM_offset_0_alias, 0, 64
	.other		__nv_reservedSMEM_offset_0_alias,@"STO_CUDA_RESERVED_SHARED STV_DEFAULT"
__nv_reservedSMEM_offset_0_alias:
	.zero		0
	.zero		64


//--------------------- .nv.constant0._Z5saxpyPfS_if --------------------------
	.section	.nv.constant0._Z5saxpyPfS_if,"a",@progbits
	.sectionflags	@""
	.align	4
.nv.constant0._Z5saxpyPfS_if:
	.zero		920


//--------------------- SYMBOLS --------------------------

	.type		.nv.reservedSmem.offset0,@object
	.size		.nv.reservedSmem.offset0,0x4
